	.headerflags	@"EF_CUDA_TEXMODE_UNIFIED EF_CUDA_64BIT_ADDRESS EF_CUDA_ACCELERATORS EF_CUDA_SM90 EF_CUDA_VIRTUAL_SM(EF_CUDA_SM90)"
	.elftype	@"ET_EXEC"


//--------------------- .nv.info                  --------------------------
	.section	.nv.info,"",@"SHT_CUDA_INFO"
	.align	4


	//----- nvinfo : EIATTR_REGCOUNT
	.align		4
        /*0000*/ 	.byte	0x04, 0x2f
        /*0002*/ 	.short	(.L_1 - .L_0)
	.align		4
.L_0:
        /*0004*/ 	.word	index@(triton_mm)
        /*0008*/ 	.word	0x0000003a


	//----- nvinfo : EIATTR_MIN_STACK_SIZE
	.align		4
.L_1:
        /*000c*/ 	.byte	0x04, 0x12
        /*000e*/ 	.short	(.L_3 - .L_2)
	.align		4
.L_2:
        /*0010*/ 	.word	index@(triton_mm)
        /*0014*/ 	.word	0x00000000


	//----- nvinfo : EIATTR_FRAME_SIZE
	.align		4
.L_3:
        /*0018*/ 	.byte	0x04, 0x11
        /*001a*/ 	.short	(.L_5 - .L_4)
	.align		4
.L_4:
        /*001c*/ 	.word	index@(triton_mm)
        /*0020*/ 	.word	0x00000000


	//----- nvinfo : EIATTR_MIN_STACK_SIZE
	.align		4
.L_5:
        /*0024*/ 	.byte	0x04, 0x12
        /*0026*/ 	.short	(.L_7 - .L_6)
	.align		4
.L_6:
        /*0028*/ 	.word	index@(triton_mm)
        /*002c*/ 	.word	0x00000000
.L_7:


//--------------------- .nv.info.triton_mm        --------------------------
	.section	.nv.info.triton_mm,"",@"SHT_CUDA_INFO"
	.sectionflags	@""
	.align	4


	//----- nvinfo : EIATTR_CUDA_API_VERSION
	.align		4
        /*0000*/ 	.byte	0x04, 0x37
        /*0002*/ 	.short	(.L_9 - .L_8)
.L_8:
        /*0004*/ 	.word	0x0000007c


	//----- nvinfo : EIATTR_KPARAM_INFO
	.align		4
.L_9:
        /*0008*/ 	.byte	0x04, 0x17
        /*000a*/ 	.short	(.L_11 - .L_10)
.L_10:
        /*000c*/ 	.word	0x00000000
        /*0010*/ 	.short	0x0004
        /*0012*/ 	.short	0x0020
        /*0014*/ 	.byte	0x00, 0xf0, 0x11, 0x00


	//----- nvinfo : EIATTR_KPARAM_INFO
	.align		4
.L_11:
        /*0018*/ 	.byte	0x04, 0x17
        /*001a*/ 	.short	(.L_13 - .L_12)
.L_12:
        /*001c*/ 	.word	0x00000000
        /*0020*/ 	.short	0x0003
        /*0022*/ 	.short	0x0018
        /*0024*/ 	.byte	0x00, 0xf0, 0x21, 0x00


	//----- nvinfo : EIATTR_KPARAM_INFO
	.align		4
.L_13:
        /*0028*/ 	.byte	0x04, 0x17
        /*002a*/ 	.short	(.L_15 - .L_14)
.L_14:
        /*002c*/ 	.word	0x00000000
        /*0030*/ 	.short	0x0002
        /*0032*/ 	.short	0x0010
        /*0034*/ 	.byte	0x00, 0xf0, 0x21, 0x00


	//----- nvinfo : EIATTR_KPARAM_INFO
	.align		4
.L_15:
        /*0038*/ 	.byte	0x04, 0x17
        /*003a*/ 	.short	(.L_17 - .L_16)
.L_16:
        /*003c*/ 	.word	0x00000000
        /*0040*/ 	.short	0x0001
        /*0042*/ 	.short	0x0008
        /*0044*/ 	.byte	0x00, 0xf0, 0x21, 0x00


	//----- nvinfo : EIATTR_KPARAM_INFO
	.align		4
.L_17:
        /*0048*/ 	.byte	0x04, 0x17
        /*004a*/ 	.short	(.L_19 - .L_18)
.L_18:
        /*004c*/ 	.word	0x00000000
        /*0050*/ 	.short	0x0000
        /*0052*/ 	.short	0x0000
        /*0054*/ 	.byte	0x00, 0xf0, 0x21, 0x00


	//----- nvinfo : EIATTR_SPARSE_MMA_MASK
	.align		4
.L_19:
        /*0058*/ 	.byte	0x03, 0x50
        /*005a*/ 	.short	0x0000


	//----- nvinfo : EIATTR_MAXREG_COUNT
	.align		4
        /*005c*/ 	.byte	0x03, 0x1b
        /*005e*/ 	.short	0x00ff


	//----- nvinfo : EIATTR_COOP_GROUP_MASK_REGIDS
	.align		4
        /*0060*/ 	.byte	0x04, 0x29
        /*0062*/ 	.short	(.L_21 - .L_20)


	//   ....[0]....
.L_20:
        /*0064*/ 	.word	0xffffffff


	//----- nvinfo : EIATTR_COOP_GROUP_INSTR_OFFSETS
	.align		4
.L_21:
        /*0068*/ 	.byte	0x04, 0x28
        /*006a*/ 	.short	(.L_23 - .L_22)


	//   ....[0]....
.L_22:
        /*006c*/ 	.word	0x00000880


	//----- nvinfo : EIATTR_EXIT_INSTR_OFFSETS
	.align		4
.L_23:
        /*0070*/ 	.byte	0x04, 0x1c
        /*0072*/ 	.short	(.L_25 - .L_24)


	//   ....[0]....
.L_24:
        /*0074*/ 	.word	0x00000040


	//   ....[1]....
        /*0078*/ 	.word	0x00001660


	//   ....[2]....
        /*007c*/ 	.word	0x00001680


	//----- nvinfo : EIATTR_MAX_THREADS
	.align		4
.L_25:
        /*0080*/ 	.byte	0x04, 0x05
        /*0082*/ 	.short	(.L_27 - .L_26)
.L_26:
        /*0084*/ 	.word	0x00000080
        /*0088*/ 	.word	0x00000001
        /*008c*/ 	.word	0x00000001


	//----- nvinfo : EIATTR_CBANK_PARAM_SIZE
	.align		4
.L_27:
        /*0090*/ 	.byte	0x03, 0x19
        /*0092*/ 	.short	0x0024


	//----- nvinfo : EIATTR_PARAM_CBANK
	.align		4
        /*0094*/ 	.byte	0x04, 0x0a
        /*0096*/ 	.short	(.L_29 - .L_28)
	.align		4
.L_28:
        /*0098*/ 	.word	index@(.nv.constant0.triton_mm)
        /*009c*/ 	.short	0x0210
        /*009e*/ 	.short	0x0024


	//----- nvinfo : EIATTR_SW_WAR
	.align		4
.L_29:
        /*00a0*/ 	.byte	0x04, 0x36
        /*00a2*/ 	.short	(.L_31 - .L_30)
.L_30:
        /*00a4*/ 	.word	0x00000008
.L_31:


//--------------------- .nv.callgraph             --------------------------
	.section	.nv.callgraph,"",@"SHT_CUDA_CALLGRAPH"
	.align	4
	.sectionentsize	8
	.align		4
        /*0000*/ 	.word	0x00000000
	.align		4
        /*0004*/ 	.word	0xffffffff
	.align		4
        /*0008*/ 	.word	0x00000000
	.align		4
        /*000c*/ 	.word	0xfffffffe
	.align		4
        /*0010*/ 	.word	0x00000000
	.align		4
        /*0014*/ 	.word	0xfffffffd
	.align		4
        /*0018*/ 	.word	0x00000000
	.align		4
        /*001c*/ 	.word	0xfffffffc


//--------------------- .text.triton_mm           --------------------------
	.section	.text.triton_mm,"ax",@progbits
	.sectionflags	@"SHF_BARRIERS=1"
	.align	128
        .global         triton_mm
        .type           triton_mm,@function
        .size           triton_mm,(.L_x_2 - triton_mm)
        .other          triton_mm,@"STO_CUDA_ENTRY STV_DEFAULT"
triton_mm:
.text.triton_mm:
[----:B------:R-:W1:Y:S02]  /*0000*/  LDC R1, c[0x0][0x28] ;  /* 0x00000a00ff017b82 */ /* 0x000e640000000800 */
[----:B------:R-:W2:Y:S02]  /*0010*/  LDC R5, c[0x0][0x230] ;  /* 0x00008c00ff057b82 */ /* 0x000ea40000000800 */
[----:B--2---:R-:W-:-:S05]  /*0020*/  IMAD R0, R5, 0xc00, RZ ;  /* 0x00000c0005007824 */ /* 0x004fca00078e02ff */
[----:B------:R-:W-:-:S13]  /*0030*/  ISETP.NE.AND P0, PT, R0, RZ, PT ;  /* 0x000000ff0000720c */ /* 0x000fda0003f05270 */
[----:B------:R-:W-:Y:S05]  /*0040*/  @!P0 EXIT ;  /* 0x000000000000894d */ /* 0x000fea0003800000 */
[----:B------:R-:W2:Y:S01]  /*0050*/  S2R R10, SR_CTAID.X ;  /* 0x00000000000a7919 */ /* 0x000ea20000002500 */
[----:B------:R-:W-:Y:S01]  /*0060*/  VIADD R0, R5, 0x3f ;  /* 0x0000003f05007836 */ /* 0x000fe20000000000 */
[----:B------:R-:W3:Y:S01]  /*0070*/  S2UR UR8, SR_CgaCtaId ;  /* 0x00000000000879c3 */ /* 0x000ee20000008800 */
[----:B------:R-:W-:Y:S01]  /*0080*/  UMOV UR4, 0x400 ;  /* 0x0000040000047882 */ /* 0x000fe20000000000 */
[----:B------:R-:W-:Y:S01]  /*0090*/  ULDC.64 UR10, c[0x0][0x208] ;  /* 0x00008200000a7ab9 */ /* 0x000fe20000000a00 */
[----:B------:R-:W-:Y:S02]  /*00a0*/  CS2R R24, SRZ ;  /* 0x0000000000187805 */ /* 0x000fe4000001ff00 */
[----:B------:R-:W-:Y:S02]  /*00b0*/  SHF.R.S32.HI R3, RZ, 0x1f, R0 ;  /* 0x0000001fff037819 */ /* 0x000fe40000011400 */
[----:B------:R-:W-:Y:S02]  /*00c0*/  CS2R R26, SRZ ;  /* 0x00000000001a7805 */ /* 0x000fe4000001ff00 */
[----:B------:R-:W-:-:S02]  /*00d0*/  CS2R R28, SRZ ;  /* 0x00000000001c7805 */ /* 0x000fc4000001ff00 */
[----:B------:R-:W-:Y:S02]  /*00e0*/  CS2R R30, SRZ ;  /* 0x00000000001e7805 */ /* 0x000fe4000001ff00 */
[----:B------:R-:W-:Y:S02]  /*00f0*/  LEA.HI R3, R3, R0, RZ, 0x6 ;  /* 0x0000000003037211 */ /* 0x000fe400078f30ff */
[----:B------:R-:W-:Y:S02]  /*0100*/  CS2R R32, SRZ ;  /* 0x0000000000207805 */ /* 0x000fe4000001ff00 */
[----:B------:R-:W-:Y:S02]  /*0110*/  CS2R R34, SRZ ;  /* 0x0000000000227805 */ /* 0x000fe4000001ff00 */
[----:B------:R-:W-:Y:S02]  /*0120*/  CS2R R36, SRZ ;  /* 0x0000000000247805 */ /* 0x000fe4000001ff00 */
[----:B------:R-:W-:-:S02]  /*0130*/  CS2R R38, SRZ ;  /* 0x0000000000267805 */ /* 0x000fc4000001ff00 */
[----:B------:R-:W-:Y:S02]  /*0140*/  CS2R R40, SRZ ;  /* 0x0000000000287805 */ /* 0x000fe4000001ff00 */
[----:B------:R-:W-:Y:S02]  /*0150*/  CS2R R42, SRZ ;  /* 0x00000000002a7805 */ /* 0x000fe4000001ff00 */
[----:B------:R-:W-:Y:S02]  /*0160*/  CS2R R44, SRZ ;  /* 0x00000000002c7805 */ /* 0x000fe4000001ff00 */
[----:B------:R-:W-:Y:S02]  /*0170*/  CS2R R46, SRZ ;  /* 0x00000000002e7805 */ /* 0x000fe4000001ff00 */
[----:B------:R-:W-:Y:S02]  /*0180*/  CS2R R48, SRZ ;  /* 0x0000000000307805 */ /* 0x000fe4000001ff00 */
[----:B------:R-:W-:-:S02]  /*0190*/  CS2R R50, SRZ ;  /* 0x0000000000327805 */ /* 0x000fc4000001ff00 */
[----:B------:R-:W-:Y:S02]  /*01a0*/  CS2R R52, SRZ ;  /* 0x0000000000347805 */ /* 0x000fe4000001ff00 */
[----:B------:R-:W-:Y:S01]  /*01b0*/  CS2R R54, SRZ ;  /* 0x0000000000367805 */ /* 0x000fe2000001ff00 */
[----:B------:R-:W-:Y:S01]  /*01c0*/  UMOV UR9, 0xffffffff ;  /* 0xffffffff00097882 */ /* 0x000fe20000000000 */
[----:B---3--:R-:W-:Y:S01]  /*01d0*/  UPRMT UR8, UR8, 0x654, UR4 ;  /* 0x0000065408087896 */ /* 0x008fe20008000004 */
[C---:B--2---:R-:W-:Y:S01]  /*01e0*/  IMAD.HI R2, R10.reuse, 0x2aaaaaab, RZ ;  /* 0x2aaaaaab0a027827 */ /* 0x044fe200078e02ff */
[----:B------:R-:W-:Y:S02]  /*01f0*/  IABS R11, R10 ;  /* 0x0000000a000b7213 */ /* 0x000fe40000000000 */
[----:B------:R-:W-:Y:S02]  /*0200*/  ISETP.GE.AND P1, PT, R10, RZ, PT ;  /* 0x000000ff0a00720c */ /* 0x000fe40003f26270 */
[----:B------:R-:W-:-:S04]  /*0210*/  SHF.R.U32.HI R7, RZ, 0x1f, R2 ;  /* 0x0000001fff077819 */ /* 0x000fc80000011602 */
[----:B------:R-:W-:-:S05]  /*0220*/  LEA.HI.SX32 R7, R2, R7, 0x1a ;  /* 0x0000000702077211 */ /* 0x000fca00078fd2ff */
[----:B------:R-:W-:-:S05]  /*0230*/  IMAD.SHL.U32 R0, R7, 0x8, RZ ;  /* 0x0000000807007824 */ /* 0x000fca00078e00ff */
[----:B------:R-:W-:-:S04]  /*0240*/  LEA.HI.SX32 R3, R3, -R0, 0x1a ;  /* 0x8000000003037211 */ /* 0x000fc800078fd2ff */
[----:B------:R-:W-:-:S04]  /*0250*/  VIMNMX R4, R3, 0x8, PT ;  /* 0x0000000803047848 */ /* 0x000fc80003fe0100 */
[-C--:B------:R-:W-:Y:S02]  /*0260*/  IABS R15, R4.reuse ;  /* 0x00000004000f7213 */ /* 0x080fe40000000000 */
[----:B------:R-:W-:Y:S02]  /*0270*/  IABS R12, R4 ;  /* 0x00000004000c7213 */ /* 0x000fe40000000000 */
[----:B------:R-:W2:Y:S03]  /*0280*/  I2F.RP R6, R15 ;  /* 0x0000000f00067306 */ /* 0x000ea60000209400 */
[----:B------:R-:W-:Y:S01]  /*0290*/  IMAD.MOV R13, RZ, RZ, -R12 ;  /* 0x000000ffff0d7224 */ /* 0x000fe200078e0a0c */
[----:B------:R-:W-:-:S04]  /*02a0*/  IABS R12, R5 ;  /* 0x00000005000c7213 */ /* 0x000fc80000000000 */
[----:B--2---:R-:W2:Y:S02]  /*02b0*/  MUFU.RCP R6, R6 ;  /* 0x0000000600067308 */ /* 0x004ea40000001000 */
[----:B--2---:R-:W-:-:S06]  /*02c0*/  VIADD R2, R6, 0xffffffe ;  /* 0x0ffffffe06027836 */ /* 0x004fcc0000000000 */
[----:B------:R2:W3:Y:S02]  /*02d0*/  F2I.FTZ.U32.TRUNC.NTZ R3, R2 ;  /* 0x0000000200037305 */ /* 0x0004e4000021f000 */
[----:B--2---:R-:W-:Y:S02]  /*02e0*/  IMAD.MOV.U32 R2, RZ, RZ, RZ ;  /* 0x000000ffff027224 */ /* 0x004fe400078e00ff */
[----:B---3--:R-:W-:-:S04]  /*02f0*/  IMAD.MOV R8, RZ, RZ, -R3 ;  /* 0x000000ffff087224 */ /* 0x008fc800078e0a03 */
[----:B------:R-:W-:Y:S02]  /*0300*/  IMAD R9, R8, R15, RZ ;  /* 0x0000000f08097224 */ /* 0x000fe400078e02ff */
[----:B------:R-:W-:Y:S02]  /*0310*/  IMAD.MOV.U32 R8, RZ, RZ, R11 ;  /* 0x000000ffff087224 */ /* 0x000fe400078e000b */
[----:B------:R-:W-:Y:S01]  /*0320*/  IMAD.HI.U32 R3, R3, R9, R2 ;  /* 0x0000000903037227 */ /* 0x000fe200078e0002 */
[----:B------:R-:W-:-:S03]  /*0330*/  LOP3.LUT R9, RZ, R4, RZ, 0x33, !PT ;  /* 0x00000004ff097212 */ /* 0x000fc600078e33ff */
[----:B------:R-:W-:Y:S02]  /*0340*/  IMAD R11, R7, -0x180, R10 ;  /* 0xfffffe80070b7824 */ /* 0x000fe400078e020a */
[----:B------:R-:W-:-:S03]  /*0350*/  IMAD.HI.U32 R2, R3, R8, RZ ;  /* 0x0000000803027227 */ /* 0x000fc600078e00ff */
[----:B------:R-:W-:Y:S01]  /*0360*/  IABS R10, R11 ;  /* 0x0000000b000a7213 */ /* 0x000fe20000000000 */
[----:B------:R-:W-:Y:S02]  /*0370*/  IMAD R6, R2, R13, R8 ;  /* 0x0000000d02067224 */ /* 0x000fe400078e0208 */
[----:B------:R-:W2:Y:S01]  /*0380*/  I2F.RP R8, R12 ;  /* 0x0000000c00087306 */ /* 0x000ea20000209400 */
[----:B------:R-:W3:Y:S02]  /*0390*/  S2R R2, SR_TID.X ;  /* 0x0000000000027919 */ /* 0x000ee40000002100 */
[----:B------:R-:W-:-:S05]  /*03a0*/  ISETP.GT.U32.AND P0, PT, R15, R6, PT ;  /* 0x000000060f00720c */ /* 0x000fca0003f04070 */
[----:B--2---:R-:W2:Y:S08]  /*03b0*/  MUFU.RCP R8, R8 ;  /* 0x0000000800087308 */ /* 0x004eb00000001000 */
[----:B------:R-:W-:-:S05]  /*03c0*/  @!P0 IMAD.IADD R6, R6, 0x1, -R15 ;  /* 0x0000000106068824 */ /* 0x000fca00078e0a0f */
[----:B------:R-:W-:Y:S01]  /*03d0*/  ISETP.GT.U32.AND P0, PT, R15, R6, PT ;  /* 0x000000060f00720c */ /* 0x000fe20003f04070 */
[----:B--2---:R-:W-:Y:S02]  /*03e0*/  VIADD R7, R8, 0xffffffe ;  /* 0x0ffffffe08077836 */ /* 0x004fe40000000000 */
[----:B------:R-:W-:-:S10]  /*03f0*/  IMAD.HI.U32 R8, R3, R10, RZ ;  /* 0x0000000a03087227 */ /* 0x000fd400078e00ff */
[----:B------:R-:W-:Y:S01]  /*0400*/  @!P0 IMAD.IADD R6, R6, 0x1, -R15 ;  /* 0x0000000106068824 */ /* 0x000fe200078e0a0f */
[----:B------:R-:W-:Y:S01]  /*0410*/  ISETP.NE.AND P0, PT, R4, RZ, PT ;  /* 0x000000ff0400720c */ /* 0x000fe20003f05270 */
[----:B------:R-:W2:Y:S01]  /*0420*/  F2I.FTZ.U32.TRUNC.NTZ R7, R7 ;  /* 0x0000000700077305 */ /* 0x000ea2000021f000 */
[----:B------:R-:W-:Y:S01]  /*0430*/  IMAD R10, R8, R13, R10 ;  /* 0x0000000d080a7224 */ /* 0x000fe200078e020a */
[----:B---3--:R-:W-:Y:S01]  /*0440*/  SHF.R.U32.HI R13, RZ, 0x1, R2 ;  /* 0x00000001ff0d7819 */ /* 0x008fe20000011602 */
[----:B------:R-:W-:Y:S01]  /*0450*/  @!P1 IMAD.MOV R6, RZ, RZ, -R6 ;  /* 0x000000ffff069224 */ /* 0x000fe200078e0a06 */
[----:B------:R-:W-:Y:S02]  /*0460*/  LOP3.LUT R4, R11, R4, RZ, 0x3c, !PT ;  /* 0x000000040b047212 */ /* 0x000fe400078e3cff */
[----:B------:R-:W-:Y:S02]  /*0470*/  ISETP.GT.U32.AND P3, PT, R15, R10, PT ;  /* 0x0000000a0f00720c */ /* 0x000fe40003f64070 */
[----:B------:R-:W-:Y:S01]  /*0480*/  SEL R3, R9, R6, !P0 ;  /* 0x0000000609037207 */ /* 0x000fe20004000000 */
[----:B------:R-:W-:Y:S01]  /*0490*/  IMAD.MOV.U32 R6, RZ, RZ, RZ ;  /* 0x000000ffff067224 */ /* 0x000fe200078e00ff */
[----:B------:R-:W-:-:S02]  /*04a0*/  SGXT.U32 R13, R13, 0x6 ;  /* 0x000000060d0d781a */ /* 0x000fc40000000000 */
[----:B------:R-:W-:Y:S01]  /*04b0*/  ISETP.GE.AND P1, PT, R4, RZ, PT ;  /* 0x000000ff0400720c */ /* 0x000fe20003f26270 */
[----:B------:R-:W-:Y:S02]  /*04c0*/  IMAD.IADD R0, R0, 0x1, R3 ;  /* 0x0000000100007824 */ /* 0x000fe400078e0203 */
[----:B--2---:R-:W-:Y:S02]  /*04d0*/  IMAD.MOV R3, RZ, RZ, -R7 ;  /* 0x000000ffff037224 */ /* 0x004fe400078e0a07 */
[----:B------:R-:W-:Y:S02]  /*04e0*/  IMAD.SHL.U32 R0, R0, 0x40, RZ ;  /* 0x0000004000007824 */ /* 0x000fe400078e00ff */
[----:B------:R-:W-:Y:S02]  /*04f0*/  IMAD R3, R3, R12, RZ ;  /* 0x0000000c03037224 */ /* 0x000fe400078e02ff */
[----:B------:R-:W-:Y:S01]  /*0500*/  @!P3 IMAD.IADD R10, R10, 0x1, -R15 ;  /* 0x000000010a0ab824 */ /* 0x000fe200078e0a0f */
[----:B------:R-:W-:Y:S01]  /*0510*/  LOP3.LUT R16, R0, R13, RZ, 0xfc, !PT ;  /* 0x0000000d00107212 */ /* 0x000fe200078efcff */
[----:B------:R-:W-:-:S03]  /*0520*/  IMAD.HI.U32 R6, R7, R3, R6 ;  /* 0x0000000307067227 */ /* 0x000fc600078e0006 */
[----:B------:R-:W-:Y:S01]  /*0530*/  IABS R14, R16 ;  /* 0x00000010000e7213 */ /* 0x000fe20000000000 */
[----:B------:R-:W-:Y:S01]  /*0540*/  @!P3 VIADD R8, R8, 0x1 ;  /* 0x000000010808b836 */ /* 0x000fe20000000000 */
[----:B------:R-:W-:Y:S02]  /*0550*/  ISETP.GE.U32.AND P2, PT, R10, R15, PT ;  /* 0x0000000f0a00720c */ /* 0x000fe40003f46070 */
[----:B------:R-:W-:-:S05]  /*0560*/  MOV R3, R14 ;  /* 0x0000000e00037202 */ /* 0x000fca0000000f00 */
[----:B------:R-:W-:-:S04]  /*0570*/  IMAD.HI.U32 R6, R6, R3, RZ ;  /* 0x0000000306067227 */ /* 0x000fc800078e00ff */
[----:B------:R-:W-:Y:S02]  /*0580*/  IMAD.MOV R6, RZ, RZ, -R6 ;  /* 0x000000ffff067224 */ /* 0x000fe400078e0a06 */
[----:B------:R-:W-:Y:S02]  /*0590*/  @P2 VIADD R8, R8, 0x1 ;  /* 0x0000000108082836 */ /* 0x000fe40000000000 */
[C---:B------:R-:W-:Y:S02]  /*05a0*/  IMAD R3, R12.reuse, R6, R3 ;  /* 0x000000060c037224 */ /* 0x040fe400078e0203 */
[----:B------:R-:W-:Y:S01]  /*05b0*/  @!P1 IMAD.MOV R8, RZ, RZ, -R8 ;  /* 0x000000ffff089224 */ /* 0x000fe200078e0a08 */
[----:B------:R-:W2:Y:S02]  /*05c0*/  LDC.64 R6, c[0x0][0x218] ;  /* 0x00008600ff067b82 */ /* 0x000ea40000000a00 */
[----:B------:R-:W-:Y:S02]  /*05d0*/  ISETP.GT.U32.AND P2, PT, R12, R3, PT ;  /* 0x000000030c00720c */ /* 0x000fe40003f44070 */
[----:B------:R-:W-:-:S02]  /*05e0*/  SEL R4, R9, R8, !P0 ;  /* 0x0000000809047207 */ /* 0x000fc40004000000 */
[----:B------:R-:W-:Y:S02]  /*05f0*/  ISETP.NE.AND P0, PT, R5, RZ, PT ;  /* 0x000000ff0500720c */ /* 0x000fe40003f05270 */
[----:B------:R-:W3:Y:S01]  /*0600*/  LDC.64 R8, c[0x0][0x220] ;  /* 0x00008800ff087b82 */ /* 0x000ee20000000a00 */
[----:B------:R-:W-:-:S05]  /*0610*/  IMAD.SHL.U32 R4, R4, 0x40, RZ ;  /* 0x0000004004047824 */ /* 0x000fca00078e00ff */
[----:B------:R-:W-:Y:S01]  /*0620*/  LOP3.LUT R14, R4, R13, RZ, 0xfc, !PT ;  /* 0x0000000d040e7212 */ /* 0x000fe200078efcff */
[----:B------:R-:W-:Y:S01]  /*0630*/  @!P2 IMAD.IADD R3, R3, 0x1, -R12 ;  /* 0x000000010303a824 */ /* 0x000fe200078e0a0c */
[----:B------:R-:W-:-:S03]  /*0640*/  ISETP.GE.AND P2, PT, R16, RZ, PT ;  /* 0x000000ff1000720c */ /* 0x000fc60003f46270 */
[----:B------:R-:W-:Y:S01]  /*0650*/  IMAD.HI R10, R14, 0x2aaaaaab, RZ ;  /* 0x2aaaaaab0e0a7827 */ /* 0x000fe200078e02ff */
[----:B------:R-:W-:-:S04]  /*0660*/  ISETP.GT.U32.AND P1, PT, R12, R3, PT ;  /* 0x000000030c00720c */ /* 0x000fc80003f24070 */
[----:B------:R-:W-:-:S04]  /*0670*/  SHF.R.U32.HI R15, RZ, 0x1f, R10 ;  /* 0x0000001fff0f7819 */ /* 0x000fc8000001160a */
[----:B------:R-:W-:-:S05]  /*0680*/  LEA.HI R15, R10, R15, RZ, 0x17 ;  /* 0x0000000f0a0f7211 */ /* 0x000fca00078fb8ff */
[----:B------:R-:W-:Y:S02]  /*0690*/  @!P1 IMAD.IADD R3, R3, 0x1, -R12 ;  /* 0x0000000103039824 */ /* 0x000fe400078e0a0c */
[----:B------:R-:W-:Y:S02]  /*06a0*/  IMAD R15, R15, -0xc00, R14 ;  /* 0xfffff4000f0f7824 */ /* 0x000fe400078e020e */
[----:B------:R-:W-:Y:S02]  /*06b0*/  IMAD.MOV.U32 R11, RZ, RZ, R3 ;  /* 0x000000ffff0b7224 */ /* 0x000fe400078e0003 */
[----:B------:R-:W-:Y:S02]  /*06c0*/  IMAD.SHL.U32 R3, R2, 0x8, RZ ;  /* 0x0000000802037824 */ /* 0x000fe400078e00ff */
[----:B------:R-:W-:Y:S01]  /*06d0*/  @!P2 IMAD.MOV R11, RZ, RZ, -R11 ;  /* 0x000000ffff0ba224 */ /* 0x000fe200078e0a0b */
[----:B------:R-:W-:Y:S02]  /*06e0*/  @!P0 LOP3.LUT R11, RZ, R5, RZ, 0x33, !PT ;  /* 0x00000005ff0b8212 */ /* 0x000fe400078e33ff */
[----:B------:R-:W-:-:S02]  /*06f0*/  LOP3.LUT R12, R3, 0x8, R2, 0x48, !PT ;  /* 0x00000008030c7812 */ /* 0x000fc400078e4802 */
[----:B------:R-:W-:-:S03]  /*0700*/  LOP3.LUT R10, R3, 0x8, RZ, 0xc0, !PT ;  /* 0x00000008030a7812 */ /* 0x000fc600078ec0ff */
[----:B------:R-:W-:Y:S02]  /*0710*/  IMAD R13, R13, 0x10, R12 ;  /* 0x000000100d0d7824 */ /* 0x000fe400078e020c */
[--C-:B------:R-:W-:Y:S02]  /*0720*/  IMAD R11, R11, 0xc00, R10.reuse ;  /* 0x00000c000b0b7824 */ /* 0x100fe400078e020a */
[----:B------:R-:W-:Y:S01]  /*0730*/  IMAD R15, R15, 0xc00, R10 ;  /* 0x00000c000f0f7824 */ /* 0x000fe200078e020a */
[----:B------:R-:W-:Y:S01]  /*0740*/  LEA R13, R13, UR8, 0x1 ;  /* 0x000000080d0d7c11 */ /* 0x000fe2000f8e08ff */
[----:B--2---:R-:W-:Y:S01]  /*0750*/  IMAD.WIDE R6, R11, 0x2, R6 ;  /* 0x000000020b067825 */ /* 0x004fe200078e0206 */
[----:B------:R-:W-:-:S03]  /*0760*/  SHF.R.U32.HI R10, RZ, 0x3, R2 ;  /* 0x00000003ff0a7819 */ /* 0x000fc60000011602 */
[----:B---3--:R-:W-:Y:S01]  /*0770*/  IMAD.WIDE R8, R15, 0x2, R8 ;  /* 0x000000020f087825 */ /* 0x008fe200078e0208 */
[----:B------:R-:W-:Y:S01]  /*0780*/  @!PT LDS RZ, [RZ] ;  /* 0x00000000fffff984 */ /* 0x000fe20000000800 */
[----:B------:R-:W-:Y:S01]  /*0790*/  @!PT LDS RZ, [RZ] ;  /* 0x00000000fffff984 */ /* 0x000fe20000000800 */
[----:B------:R-:W-:Y:S01]  /*07a0*/  @!PT LDS RZ, [RZ] ;  /* 0x00000000fffff984 */ /* 0x000fe20000000800 */
[----:B------:R-:W-:Y:S01]  /*07b0*/  LDGSTS.E.BYPASS.128 [R13], desc[UR10][R6.64] ;  /* 0x00000000060d7fae */ /* 0x000fe2000b901c4a */
[----:B------:R-:W-:Y:S02]  /*07c0*/  SGXT.U32 R11, R10, 0x4 ;  /* 0x000000040a0b781a */ /* 0x000fe40000000000 */
[----:B------:R-:W-:Y:S01]  /*07d0*/  IADD3 R12, P1, R6, 0x20, RZ ;  /* 0x00000020060c7810 */ /* 0x000fe20007f3e0ff */
[----:B------:R-:W0:Y:S01]  /*07e0*/  LDGDEPBAR ;  /* 0x00000000000079af */ /* 0x000e220000000000 */
[----:B------:R-:W-:Y:S02]  /*07f0*/  IADD3 R14, P0, R8, 0x20, RZ ;  /* 0x00000020080e7810 */ /* 0x000fe40007f1e0ff */
[----:B------:R-:W-:Y:S01]  /*0800*/  LOP3.LUT R0, R0, R11, RZ, 0xfc, !PT ;  /* 0x0000000b00007212 */ /* 0x000fe200078efcff */
[----:B------:R2:W-:Y:S01]  /*0810*/  LDGSTS.E.BYPASS.128 [R13+0x1000], desc[UR10][R8.64] ;  /* 0x01000000080d7fae */ /* 0x0005e2000b901c4a */
[----:B------:R-:W-:Y:S01]  /*0820*/  IADD3.X R15, RZ, R7, RZ, P1, !PT ;  /* 0x00000007ff0f7210 */ /* 0x000fe20000ffe4ff */
[----:B------:R-:W-:Y:S01]  /*0830*/  IMAD.X R17, RZ, RZ, R9, P0 ;  /* 0x000000ffff117224 */ /* 0x000fe200000e0609 */
[----:B------:R-:W-:Y:S01]  /*0840*/  CS2R R10, SRZ ;  /* 0x00000000000a7805 */ /* 0x000fe2000001ff00 */
[----:B------:R-:W0:Y:S01]  /*0850*/  LDGDEPBAR ;  /* 0x00000000000079af */ /* 0x000e220000000000 */
[----:B--2---:R-:W-:-:S04]  /*0860*/  SHF.R.U32.HI R8, RZ, 0x5, R2 ;  /* 0x00000005ff087819 */ /* 0x004fc80000011602 */
[----:B------:R-:W-:-:S07]  /*0870*/  LOP3.LUT R16, R8, 0x7fffffc, RZ, 0xc0, !PT ;  /* 0x07fffffc08107812 */ /* 0x000fce00078ec0ff */
.L_x_0:
[----:B--2---:R-:W2:Y:S01]  /*0880*/  SHFL.IDX PT, R6, R16, RZ, 0x1f ;  /* 0x00001fff10067589 */ /* 0x004ea200000e0000 */
[----:B------:R-:W-:Y:S01]  /*0890*/  UIADD3 UR9, UR9, 0x1, URZ ;  /* 0x0000000109097890 */ /* 0x000fe2000fffe03f */
[----:B------:R-:W-:-:S04]  /*08a0*/  DEPBAR.LE SB0, 0x0 ;  /* 0x000080000000791a */ /* 0x000fc80000000000 */
[----:B------:R-:W-:Y:S01]  /*08b0*/  UISETP.GE.AND UP0, UPT, UR9, 0x2, UPT ;  /* 0x000000020900788c */ /* 0x000fe2000bf06270 */
[----:B------:R-:W-:Y:S01]  /*08c0*/  BAR.SYNC.DEFER_BLOCKING 0x0 ;  /* 0x0000000000007b1d */ /* 0x000fe20000010000 */
[----:B------:R-:W-:Y:S01]  /*08d0*/  VIADD R10, R10, 0x1 ;  /* 0x000000010a0a7836 */ /* 0x000fe20000000000 */
[C---:B------:R-:W-:Y:S01]  /*08e0*/  ISETP.GE.U32.AND P0, PT, R11.reuse, 0xbf0, PT ;  /* 0x00000bf00b00780c */ /* 0x040fe20003f06070 */
[----:B------:R-:W-:Y:S01]  /*08f0*/  USEL UR9, UR9, URZ, !UP0 ;  /* 0x0000003f09097287 */ /* 0x000fe2000c000000 */
[----:B------:R-:W-:Y:S02]  /*0900*/  IMAD.MOV.U32 R7, RZ, RZ, R15 ;  /* 0x000000ffff077224 */ /* 0x000fe400078e000f */
[----:B------:R-:W-:Y:S01]  /*0910*/  ISETP.GE.AND P1, PT, R10, 0x2, PT ;  /* 0x000000020a00780c */ /* 0x000fe20003f26270 */
[----:B------:R-:W-:-:S03]  /*0920*/  VIADD R11, R11, 0x10 ;  /* 0x000000100b0b7836 */ /* 0x000fc60000000000 */
[----:B------:R-:W-:-:S05]  /*0930*/  SEL R10, R10, RZ, !P1 ;  /* 0x000000ff0a0a7207 */ /* 0x000fca0004800000 */
[----:B------:R-:W-:Y:S01]  /*0940*/  IMAD R9, R10, 0x800, R13 ;  /* 0x000008000a097824 */ /* 0x000fe200078e020d */
[----:B--2---:R-:W-:Y:S01]  /*0950*/  R2UR UR4, R6 ;  /* 0x00000000060472ca */ /* 0x004fe200000e0000 */
[----:B------:R-:W-:Y:S01]  /*0960*/  IMAD.MOV.U32 R6, RZ, RZ, R12 ;  /* 0x000000ffff067224 */ /* 0x000fe200078e000c */
[----:B------:R-:W-:Y:S01]  /*0970*/  IADD3 R12, P2, R12, 0x20, RZ ;  /* 0x000000200c0c7810 */ /* 0x000fe20007f5e0ff */
[----:B------:R-:W-:-:S04]  /*0980*/  WARPGROUP.ARRIVE ;  /* 0x00000000000079c5 */ /* 0x000fc80000000000 */
[----:B------:R-:W-:-:S06]  /*0990*/  IMAD.X R15, RZ, RZ, R15, P2 ;  /* 0x000000ffff0f7224 */ /* 0x000fcc00010e060f */
[----:B------:R-:W-:Y:S02]  /*09a0*/  USHF.L.U32 UR5, UR4, 0x5, URZ ;  /* 0x0000000504057899 */ /* 0x000fe4000800063f */
[----:B------:R-:W-:Y:S02]  /*09b0*/  ULEA UR4, UR9, UR8, 0xb ;  /* 0x0000000809047291 */ /* 0x000fe4000f8e583f */
[----:B------:R-:W-:Y:S02]  /*09c0*/  ULOP3.LUT UR5, UR5, 0x60, URZ, 0xc0, !UPT ;  /* 0x0000006005057892 */ /* 0x000fe4000f8ec03f */
[----:B------:R-:W-:Y:S02]  /*09d0*/  USHF.R.U32.HI UR6, URZ, 0x4, UR4 ;  /* 0x000000043f067899 */ /* 0x000fe40008011604 */
[----:B------:R-:W-:Y:S02]  /*09e0*/  UIADD3 UR4, UR4, 0x1000, URZ ;  /* 0x0000100004047890 */ /* 0x000fe4000fffe03f */
[----:B------:R-:W-:-:S02]  /*09f0*/  ULOP3.LUT UR6, UR6, 0x3fff, URZ, 0xc0, !UPT ;  /* 0x00003fff06067892 */ /* 0x000fc4000f8ec03f */
[----:B------:R-:W-:Y:S02]  /*0a00*/  USHF.R.U32.HI UR4, URZ, 0x4, UR4 ;  /* 0x000000043f047899 */ /* 0x000fe40008011604 */
[----:B------:R-:W-:Y:S02]  /*0a10*/  UIADD3 UR5, UP0, UR5, UR6, URZ ;  /* 0x0000000605057290 */ /* 0x000fe4000ff1e03f */
[----:B------:R-:W-:Y:S02]  /*0a20*/  ULOP3.LUT UR4, UR4, 0x3fff, URZ, 0xc0, !UPT ;  /* 0x00003fff04047892 */ /* 0x000fe4000f8ec03f */
[----:B------:R-:W-:Y:S02]  /*0a30*/  UIADD3.X UR7, URZ, URZ, URZ, UP0, !UPT ;  /* 0x0000003f3f077290 */ /* 0x000fe400087fe43f */
[----:B------:R-:W-:Y:S02]  /*0a40*/  ULOP3.LUT UR6, UR4, 0x800000, URZ, 0xfc, !UPT ;  /* 0x0080000004067892 */ /* 0x000fe4000f8efc3f */
[----:B------:R-:W-:-:S02]  /*0a50*/  ULOP3.LUT UR4, UR5, 0x800000, URZ, 0xfc, !UPT ;  /* 0x0080000005047892 */ /* 0x000fc4000f8efc3f */
[----:B------:R-:W-:-:S03]  /*0a60*/  ULOP3.LUT UR5, UR7, 0xc0000010, URZ, 0xfc, !UPT ;  /* 0xc000001007057892 */ /* 0x000fc6000f8efc3f */
[----:B------:R-:W-:-:S06]  /*0a70*/  UMOV UR7, 0xc0000010 ;  /* 0xc000001000077882 */ /* 0x000fcc0000000000 */
[----:B------:R-:W-:Y:S03]  /*0a80*/  HGMMA.64x64x16.F32.BF16 R24, gdesc[UR4], R24, gsb0 ;  /* 0x00e00000041879f0 */ /* 0x000fe60008001818 */
[----:B------:R-:W-:Y:S02]  /*0a90*/  WARPGROUP.DEPBAR.LE gsb0, 0x1 ;  /* 0x00008000000079c5 */ /* 0x000fe40000010100 */
[----:B------:R-:W-:Y:S06]  /*0aa0*/  BAR.SYNC.DEFER_BLOCKING 0x0 ;  /* 0x0000000000007b1d */ /* 0x000fec0000010000 */
[----:B------:R-:W-:Y:S01]  /*0ab0*/  @!PT LDS RZ, [RZ] ;  /* 0x00000000fffff984 */ /* 0x000fe20000000800 */
[----:B------:R-:W-:Y:S01]  /*0ac0*/  @!PT LDS RZ, [RZ] ;  /* 0x00000000fffff984 */ /* 0x000fe20000000800 */
[----:B------:R-:W-:Y:S01]  /*0ad0*/  @!PT LDS RZ, [RZ] ;  /* 0x00000000fffff984 */ /* 0x000fe20000000800 */
[----:B------:R2:W-:Y:S04]  /*0ae0*/  LDGSTS.E.BYPASS.128 [R9], desc[UR10][R6.64], !P0 ;  /* 0x0000000006097fae */ /* 0x0005e8000c101c4a */
[----:B------:R-:W0:Y:S01]  /*0af0*/  LDGDEPBAR ;  /* 0x00000000000079af */ /* 0x000e220000000000 */
[----:B--2---:R-:W-:Y:S01]  /*0b00*/  IMAD.MOV.U32 R6, RZ, RZ, R14 ;  /* 0x000000ffff067224 */ /* 0x004fe200078e000e */
[----:B------:R-:W-:Y:S01]  /*0b10*/  IADD3 R14, P1, R14, 0x20, RZ ;  /* 0x000000200e0e7810 */ /* 0x000fe20007f3e0ff */
[----:B------:R-:W-:-:S04]  /*0b20*/  IMAD.MOV.U32 R7, RZ, RZ, R17 ;  /* 0x000000ffff077224 */ /* 0x000fc800078e0011 */
[----:B------:R-:W-:Y:S01]  /*0b30*/  IMAD.X R17, RZ, RZ, R17, P1 ;  /* 0x000000ffff117224 */ /* 0x000fe200008e0611 */
[----:B------:R2:W-:Y:S04]  /*0b40*/  LDGSTS.E.BYPASS.128 [R9+0x1000], desc[UR10][R6.64], !P0 ;  /* 0x0100000006097fae */ /* 0x0005e8000c101c4a */
[----:B------:R-:W0:Y:S01]  /*0b50*/  LDGDEPBAR ;  /* 0x00000000000079af */ /* 0x000e220000000000 */
[----:B------:R-:W-:Y:S05]  /*0b60*/  @!P0 BRA `(.L_x_0) ;  /* 0xfffffffc00448947 */ /* 0x000fea000383ffff */
[----:B------:R-:W-:Y:S02]  /*0b70*/  WARPGROUP.DEPBAR.LE gsb0, 0x0 ;  /* 0x00008000000079c5 */ /* 0x000fe40000010000 */
[----:B------:R-:W-:Y:S01]  /*0b80*/  LOP3.LUT R8, R8, 0x3, RZ, 0xc0, !PT ;  /* 0x0000000308087812 */ /* 0x000fe200078ec0ff */
[----:B------:R-:W-:-:S04]  /*0b90*/  DEPBAR.LE SB0, 0x0 ;  /* 0x000080000000791a */ /* 0x000fc80000000000 */
[----:B--2---:R-:W-:Y:S01]  /*0ba0*/  SHF.R.U32.HI R6, RZ, 0x2, R2 ;  /* 0x00000002ff067819 */ /* 0x004fe20000011602 */
[----:B------:R-:W-:Y:S01]  /*0bb0*/  IMAD.SHL.U32 R7, R2, 0x2, RZ ;  /* 0x0000000202077824 */ /* 0x000fe200078e00ff */
[----:B------:R-:W-:Y:S01]  /*0bc0*/  CS2R R12, SRZ ;  /* 0x00000000000c7805 */ /* 0x000fe2000001ff00 */
[----:B------:R-:W-:Y:S01]  /*0bd0*/  IMAD.SHL.U32 R9, R8, 0x10, RZ ;  /* 0x0000001008097824 */ /* 0x000fe200078e00ff */
[----:B------:R-:W-:Y:S02]  /*0be0*/  SGXT.U32 R6, R6, 0x3 ;  /* 0x000000030606781a */ /* 0x000fe40000000000 */
[----:B------:R-:W-:Y:S02]  /*0bf0*/  CS2R R14, SRZ ;  /* 0x00000000000e7805 */ /* 0x000fe4000001ff00 */
[----:B------:R-:W-:Y:S02]  /*0c00*/  LOP3.LUT R7, R7, 0x6, RZ, 0xc0, !PT ;  /* 0x0000000607077812 */ /* 0x000fe400078ec0ff */
[----:B------:R-:W-:-:S05]  /*0c10*/  LOP3.LUT R6, R9, R6, RZ, 0xfc, !PT ;  /* 0x0000000609067212 */ /* 0x000fca00078efcff */
[----:B------:R-:W-:Y:S02]  /*0c20*/  IMAD R9, R6, 0x48, R7 ;  /* 0x0000004806097824 */ /* 0x000fe400078e0207 */
[----:B------:R-:W2:Y:S03]  /*0c30*/  LDC.64 R6, c[0x0][0x210] ;  /* 0x00008400ff067b82 */ /* 0x000ea60000000a00 */
[----:B------:R-:W-:-:S05]  /*0c40*/  LEA R16, R9, UR8, 0x2 ;  /* 0x0000000809107c11 */ /* 0x000fca000f8e10ff */
[----:B------:R-:W-:Y:S01]  /*0c50*/  BAR.SYNC.DEFER_BLOCKING 0x0 ;  /* 0x0000000000007b1d */ /* 0x000fe20000010000 */
[----:B------:R-:W-:-:S04]  /*0c60*/  LOP3.LUT R9, R4, 0x38, R3, 0xf8, !PT ;  /* 0x0000003804097812 */ /* 0x000fc800078ef803 */
[----:B------:R-:W-:-:S04]  /*0c70*/  ISETP.GE.AND P0, PT, R9, 0xc00, PT ;  /* 0x00000c000900780c */ /* 0x000fc80003f06270 */
[----:B------:R-:W-:Y:S01]  /*0c80*/  ISETP.LT.AND P3, PT, R0, R5, !P0 ;  /* 0x000000050000720c */ /* 0x000fe20004761270 */
[----:B------:R-:W-:Y:S01]  /*0c90*/  STS.64 [R16], R24 ;  /* 0x0000001810007388 */ /* 0x000fe20000000a00 */
[----:B--2---:R-:W-:-:S03]  /*0ca0*/  IMAD.WIDE R10, R9, 0x2, R6 ;  /* 0x00000002090a7825 */ /* 0x004fc600078e0206 */
[----:B------:R-:W-:Y:S04]  /*0cb0*/  STS.64 [R16+0x900], R26 ;  /* 0x0009001a10007388 */ /* 0x000fe80000000a00 */
[----:B------:R2:W-:Y:S04]  /*0cc0*/  STS.64 [R16+0x20], R28 ;  /* 0x0000201c10007388 */ /* 0x0005e80000000a00 */
[----:B------:R3:W-:Y:S04]  /*0cd0*/  STS.64 [R16+0x920], R30 ;  /* 0x0009201e10007388 */ /* 0x0007e80000000a00 */
[----:B------:R-:W-:Y:S04]  /*0ce0*/  STS.64 [R16+0x40], R32 ;  /* 0x0000402010007388 */ /* 0x000fe80000000a00 */
        /* <DEDUP_REMOVED lines=10> */
[----:B------:R4:W-:Y:S01]  /*0d90*/  STS.64 [R16+0x9e0], R54 ;  /* 0x0009e03610007388 */ /* 0x0009e20000000a00 */
[----:B------:R-:W-:Y:S01]  /*0da0*/  BAR.SYNC.DEFER_BLOCKING 0x0 ;  /* 0x0000000000007b1d */ /* 0x000fe20000010000 */
[----:B------:R-:W-:-:S04]  /*0db0*/  LOP3.LUT R4, R0, 0x10, RZ, 0xfc, !PT ;  /* 0x0000001000047812 */ /* 0x000fc800078efcff */
[----:B------:R-:W-:Y:S02]  /*0dc0*/  ISETP.LT.AND P2, PT, R4, R5, !P0 ;  /* 0x000000050400720c */ /* 0x000fe40004741270 */
[----:B--2---:R-:W-:Y:S02]  /*0dd0*/  CS2R R28, SRZ ;  /* 0x00000000001c7805 */ /* 0x004fe4000001ff00 */
[----:B---3--:R-:W-:Y:S01]  /*0de0*/  CS2R R30, SRZ ;  /* 0x00000000001e7805 */ /* 0x008fe2000001ff00 */
[----:B------:R-:W2:Y:S08]  /*0df0*/  @P3 LDG.E.EL.128 R12, desc[UR10][R10.64] ;  /* 0x0000000a0a0c3981 */ /* 0x000eb0000c2e1d00 */
[----:B------:R-:W3:Y:S01]  /*0e00*/  @P2 LDG.E.EL.128 R28, desc[UR10][R10.64] ;  /* 0x0000000a0a1c2981 */ /* 0x000ee2000c2e1d00 */
[----:B------:R-:W-:-:S02]  /*0e10*/  LOP3.LUT R4, R0, 0x20, RZ, 0xfc, !PT ;  /* 0x0000002000047812 */ /* 0x000fc400078efcff */
[----:B----4-:R-:W-:Y:S02]  /*0e20*/  CS2R R16, SRZ ;  /* 0x0000000000107805 */ /* 0x010fe4000001ff00 */
[----:B------:R-:W-:Y:S02]  /*0e30*/  CS2R R18, SRZ ;  /* 0x0000000000127805 */ /* 0x000fe4000001ff00 */
[----:B------:R-:W-:Y:S02]  /*0e40*/  ISETP.LT.AND P1, PT, R4, R5, !P0 ;  /* 0x000000050400720c */ /* 0x000fe40004721270 */
[----:B------:R-:W-:-:S04]  /*0e50*/  LOP3.LUT R4, R0, 0x30, RZ, 0xfc, !PT ;  /* 0x0000003000047812 */ /* 0x000fc800078efcff */
[----:B------:R-:W-:-:S07]  /*0e60*/  ISETP.LT.AND P0, PT, R4, R5, !P0 ;  /* 0x000000050400720c */ /* 0x000fce0004701270 */
[----:B------:R-:W4:Y:S01]  /*0e70*/  @P1 LDG.E.EL.128 R16, desc[UR10][R10.64] ;  /* 0x0000000a0a101981 */ /* 0x000f22000c2e1d00 */
[----:B------:R-:W-:Y:S02]  /*0e80*/  CS2R R4, SRZ ;  /* 0x0000000000047805 */ /* 0x000fe4000001ff00 */
[----:B------:R-:W-:-:S06]  /*0e90*/  CS2R R6, SRZ ;  /* 0x0000000000067805 */ /* 0x000fcc000001ff00 */
[----:B------:R5:W4:Y:S01]  /*0ea0*/  @P0 LDG.E.EL.128 R4, desc[UR10][R10.64] ;  /* 0x0000000a0a040981 */ /* 0x000b22000c2e1d00 */
[----:B------:R-:W-:Y:S01]  /*0eb0*/  SHF.R.U32.HI R2, RZ, 0x3, R2 ;  /* 0x00000003ff027819 */ /* 0x000fe20000011602 */
[----:B------:R-:W-:Y:S01]  /*0ec0*/  IMAD R0, R0, 0xc00, R9 ;  /* 0x00000c0000007824 */ /* 0x000fe200078e0209 */
[----:B------:R-:W-:Y:S02]  /*0ed0*/  SHF.L.U32 R21, R8, 0x2, RZ ;  /* 0x0000000208157819 */ /* 0x000fe400000006ff */
[----:B------:R-:W-:Y:S02]  /*0ee0*/  SGXT.U32 R2, R2, 0x2 ;  /* 0x000000020202781a */ /* 0x000fe40000000000 */
[----:B------:R-:W-:Y:S02]  /*0ef0*/  LOP3.LUT R3, R3, 0x38, RZ, 0xc0, !PT ;  /* 0x0000003803037812 */ /* 0x000fe400078ec0ff */
[----:B------:R-:W-:-:S05]  /*0f00*/  LOP3.LUT R2, R21, R2, RZ, 0xfc, !PT ;  /* 0x0000000215027212 */ /* 0x000fca00078efcff */
[----:B------:R-:W-:-:S05]  /*0f10*/  IMAD R2, R2, 0x48, R3 ;  /* 0x0000004802027824 */ /* 0x000fca00078e0203 */
[----:B------:R-:W-:-:S05]  /*0f20*/  LEA R44, R2, UR8, 0x2 ;  /* 0x00000008022c7c11 */ /* 0x000fca000f8e10ff */
[----:B------:R-:W2:Y:S04]  /*0f30*/  LDS.128 R20, [R44] ;  /* 0x000000002c147984 */ /* 0x000ea80000000c00 */
[----:B------:R-:W2:Y:S04]  /*0f40*/  LDS.128 R32, [R44+0x10] ;  /* 0x000010002c207984 */ /* 0x000ea80000000c00 */
[----:B------:R-:W2:Y:S04]  /*0f50*/  LDS.128 R24, [R44+0x1200] ;  /* 0x001200002c187984 */ /* 0x000ea80000000c00 */
[----:B-----5:R-:W5:Y:S01]  /*0f60*/  LDS.128 R8, [R44+0x1210] ;  /* 0x001210002c087984 */ /* 0x020f620000000c00 */
[C---:B--2---:R-:W-:Y:S01]  /*0f70*/  PRMT R2, R12.reuse, 0x7632, R2 ;  /* 0x000076320c027816 */ /* 0x044fe20000000002 */
[----:B------:R-:W-:Y:S01]  /*0f80*/  IMAD.U32 R3, R12, 0x10000, RZ ;  /* 0x000100000c037824 */ /* 0x000fe200078e00ff */
[C---:B------:R-:W-:Y:S01]  /*0f90*/  PRMT R12, R13.reuse, 0x7632, R12 ;  /* 0x000076320d0c7816 */ /* 0x040fe2000000000c */
[----:B------:R-:W-:Y:S01]  /*0fa0*/  IMAD.U32 R13, R13, 0x10000, RZ ;  /* 0x000100000d0d7824 */ /* 0x000fe200078e00ff */
[----:B------:R-:W-:Y:S01]  /*0fb0*/  PRMT R37, R14, 0x7632, R37 ;  /* 0x000076320e257816 */ /* 0x000fe20000000025 */
[----:B------:R-:W-:Y:S01]  /*0fc0*/  IMAD.U32 R36, R2, 0x10000, RZ ;  /* 0x0001000002247824 */ /* 0x000fe200078e00ff */
[----:B------:R-:W-:Y:S01]  /*0fd0*/  PRMT R38, R15, 0x7632, R38 ;  /* 0x000076320f267816 */ /* 0x000fe20000000026 */
[----:B-1----:R-:W-:Y:S01]  /*0fe0*/  FADD R3, R20, R3 ;  /* 0x0000000314037221 */ /* 0x002fe20000000000 */
[----:B------:R-:W-:Y:S01]  /*0ff0*/  FADD R2, R22, R13 ;  /* 0x0000000d16027221 */ /* 0x000fe20000000000 */
[----:B------:R-:W-:-:S02]  /*1000*/  IMAD.U32 R39, R14, 0x10000, RZ ;  /* 0x000100000e277824 */ /* 0x000fc400078e00ff */
[----:B------:R-:W-:Y:S01]  /*1010*/  FADD R36, R21, R36 ;  /* 0x0000002415247221 */ /* 0x000fe20000000000 */
[----:B------:R-:W-:Y:S01]  /*1020*/  IMAD.U32 R41, R15, 0x10000, RZ ;  /* 0x000100000f297824 */ /* 0x000fe200078e00ff */
[----:B---3--:R-:W-:Y:S01]  /*1030*/  PRMT R42, R30, 0x7632, R42 ;  /* 0x000076321e2a7816 */ /* 0x008fe2000000002a */
[----:B------:R-:W-:Y:S02]  /*1040*/  IMAD.U32 R20, R12, 0x10000, RZ ;  /* 0x000100000c147824 */ /* 0x000fe400078e00ff */
[----:B------:R-:W-:Y:S01]  /*1050*/  FADD R32, R32, R39 ;  /* 0x0000002720207221 */ /* 0x000fe20000000000 */
[----:B------:R-:W-:Y:S01]  /*1060*/  IMAD.U32 R22, R37, 0x10000, RZ ;  /* 0x0001000025167824 */ /* 0x000fe200078e00ff */
[----:B------:R-:W1:Y:S01]  /*1070*/  LDS.128 R12, [R44+0x2400] ;  /* 0x002400002c0c7984 */ /* 0x000e620000000c00 */
[----:B------:R-:W-:Y:S02]  /*1080*/  IMAD.U32 R38, R38, 0x10000, RZ ;  /* 0x0001000026267824 */ /* 0x000fe400078e00ff */
[----:B------:R-:W-:Y:S01]  /*1090*/  FADD R37, R23, R20 ;  /* 0x0000001417257221 */ /* 0x000fe20000000000 */
[----:B------:R-:W-:Y:S01]  /*10a0*/  FADD R33, R33, R22 ;  /* 0x0000001621217221 */ /* 0x000fe20000000000 */
[----:B------:R-:W-:-:S02]  /*10b0*/  IMAD.U32 R39, R28, 0x10000, RZ ;  /* 0x000100001c277824 */ /* 0x000fc400078e00ff */
[--C-:B------:R-:W-:Y:S01]  /*10c0*/  FADD R35, R35, R38.reuse ;  /* 0x0000002623237221 */ /* 0x100fe20000000000 */
[----:B------:R-:W-:Y:S01]  /*10d0*/  PRMT R38, R28, 0x7632, R38 ;  /* 0x000076321c267816 */ /* 0x000fe20000000026 */
[----:B------:R-:W2:Y:S01]  /*10e0*/  LDS.128 R20, [R44+0x2410] ;  /* 0x002410002c147984 */ /* 0x000ea20000000c00 */
[C---:B------:R-:W-:Y:S01]  /*10f0*/  PRMT R28, R29.reuse, 0x7632, R28 ;  /* 0x000076321d1c7816 */ /* 0x040fe2000000001c */
[----:B------:R-:W-:Y:S01]  /*1100*/  FADD R34, R34, R41 ;  /* 0x0000002922227221 */ /* 0x000fe20000000000 */
[----:B------:R-:W-:Y:S01]  /*1110*/  IMAD.U32 R41, R29, 0x10000, RZ ;  /* 0x000100001d297824 */ /* 0x000fe200078e00ff */
[C---:B------:R-:W-:Y:S01]  /*1120*/  PRMT R43, R31.reuse, 0x7632, R43 ;  /* 0x000076321f2b7816 */ /* 0x040fe2000000002b */
[----:B------:R-:W-:Y:S01]  /*1130*/  IMAD.U32 R45, R30, 0x10000, RZ ;  /* 0x000100001e2d7824 */ /* 0x000fe200078e00ff */
[----:B------:R-:W-:Y:S01]  /*1140*/  SHF.L.U32 R40, R38, 0x10, RZ ;  /* 0x0000001026287819 */ /* 0x000fe200000006ff */
[----:B------:R-:W-:Y:S02]  /*1150*/  IMAD.U32 R47, R31, 0x10000, RZ ;  /* 0x000100001f2f7824 */ /* 0x000fe400078e00ff */
[----:B------:R-:W-:Y:S01]  /*1160*/  FADD R38, R26, R41 ;  /* 0x000000291a267221 */ /* 0x000fe20000000000 */
[----:B------:R-:W-:-:S02]  /*1170*/  IMAD.U32 R46, R28, 0x10000, RZ ;  /* 0x000100001c2e7824 */ /* 0x000fc400078e00ff */
[----:B------:R-:W-:Y:S01]  /*1180*/  FADD R39, R24, R39 ;  /* 0x0000002718277221 */ /* 0x000fe20000000000 */
[----:B------:R-:W3:Y:S01]  /*1190*/  LDS.128 R28, [R44+0x3600] ;  /* 0x003600002c1c7984 */ /* 0x000ee20000000c00 */
[----:B------:R-:W-:Y:S01]  /*11a0*/  FADD R40, R25, R40 ;  /* 0x0000002819287221 */ /* 0x000fe20000000000 */
[----:B------:R-:W-:Y:S01]  /*11b0*/  FADD R41, R27, R46 ;  /* 0x0000002e1b297221 */ /* 0x000fe20000000000 */
[----:B------:R-:W-:Y:S02]  /*11c0*/  IMAD.U32 R46, R42, 0x10000, RZ ;  /* 0x000100002a2e7824 */ /* 0x000fe400078e00ff */
[--C-:B-----5:R-:W-:Y:S01]  /*11d0*/  FADD R42, R8, R45.reuse ;  /* 0x0000002d082a7221 */ /* 0x120fe20000000000 */
[----:B------:R5:W3:Y:S01]  /*11e0*/  LDS.128 R24, [R44+0x3610] ;  /* 0x003610002c187984 */ /* 0x000ae20000000c00 */
[----:B----4-:R-:W-:Y:S01]  /*11f0*/  PRMT R8, R16, 0x7632, R8 ;  /* 0x0000763210087816 */ /* 0x010fe20000000008 */
[----:B------:R-:W-:Y:S01]  /*1200*/  IMAD.U32 R48, R43, 0x10000, RZ ;  /* 0x000100002b307824 */ /* 0x000fe200078e00ff */
[C---:B------:R-:W-:Y:S01]  /*1210*/  PRMT R45, R18.reuse, 0x7632, R45 ;  /* 0x00007632122d7816 */ /* 0x040fe2000000002d */
[----:B------:R-:W-:-:S02]  /*1220*/  IMAD.U32 R49, R18, 0x10000, RZ ;  /* 0x0001000012317824 */ /* 0x000fc400078e00ff */
[----:B------:R-:W-:Y:S01]  /*1230*/  FADD R10, R10, R47 ;  /* 0x0000002f0a0a7221 */ /* 0x000fe20000000000 */
[----:B------:R-:W-:Y:S02]  /*1240*/  IMAD.U32 R8, R8, 0x10000, RZ ;  /* 0x0001000008087824 */ /* 0x000fe400078e00ff */
[----:B------:R-:W-:Y:S01]  /*1250*/  FADD R43, R9, R46 ;  /* 0x0000002e092b7221 */ /* 0x000fe20000000000 */
[C---:B------:R-:W-:Y:S01]  /*1260*/  PRMT R18, R19.reuse, 0x7632, R18 ;  /* 0x0000763213127816 */ /* 0x040fe20000000012 */
[----:B------:R-:W-:Y:S01]  /*1270*/  IMAD.U32 R51, R19, 0x10000, RZ ;  /* 0x0001000013337824 */ /* 0x000fe200078e00ff */
[----:B------:R-:W-:Y:S01]  /*1280*/  PRMT R9, R17, 0x7632, R9 ;  /* 0x0000763211097816 */ /* 0x000fe20000000009 */
[----:B------:R-:W-:Y:S02]  /*1290*/  IMAD.U32 R47, R16, 0x10000, RZ ;  /* 0x00010000102f7824 */ /* 0x000fe400078e00ff */
[----:B------:R-:W-:Y:S01]  /*12a0*/  FADD R11, R11, R48 ;  /* 0x000000300b0b7221 */ /* 0x000fe20000000000 */
[----:B------:R-:W-:Y:S01]  /*12b0*/  IMAD.U32 R17, R17, 0x10000, RZ ;  /* 0x0001000011117824 */ /* 0x000fe200078e00ff */
[C---:B-----5:R-:W-:Y:S01]  /*12c0*/  PRMT R44, R7.reuse, 0x7632, R44 ;  /* 0x00007632072c7816 */ /* 0x060fe2000000002c */
[----:B------:R-:W-:-:S02]  /*12d0*/  IMAD.U32 R7, R7, 0x10000, RZ ;  /* 0x0001000007077824 */ /* 0x000fc400078e00ff */
[----:B-1----:R-:W-:Y:S01]  /*12e0*/  FADD R19, R13, R8 ;  /* 0x000000080d137221 */ /* 0x002fe20000000000 */
[----:B------:R-:W-:Y:S02]  /*12f0*/  IMAD.U32 R8, R45, 0x10000, RZ ;  /* 0x000100002d087824 */ /* 0x000fe400078e00ff */
[----:B------:R-:W-:Y:S01]  /*1300*/  FADD R16, R12, R47 ;  /* 0x0000002f0c107221 */ /* 0x000fe20000000000 */
[----:B------:R-:W-:Y:S01]  /*1310*/  IMAD.U32 R12, R9, 0x10000, RZ ;  /* 0x00010000090c7824 */ /* 0x000fe200078e00ff */
[----:B------:R-:W-:Y:S01]  /*1320*/  SHF.L.U32 R9, R4, 0x10, RZ ;  /* 0x0000001004097819 */ /* 0x000fe200000006ff */
[----:B------:R-:W-:Y:S01]  /*1330*/  FADD R17, R14, R17 ;  /* 0x000000110e117221 */ /* 0x000fe20000000000 */
[----:B------:R-:W-:Y:S02]  /*1340*/  IMAD.U32 R14, R18, 0x10000, RZ ;  /* 0x00010000120e7824 */ /* 0x000fe400078e00ff */
[--C-:B--2---:R-:W-:Y:S01]  /*1350*/  FADD R21, R21, R8.reuse ;  /* 0x0000000815157221 */ /* 0x104fe20000000000 */
[----:B------:R-:W-:Y:S01]  /*1360*/  PRMT R8, R4, 0x7632, R8 ;  /* 0x0000763204087816 */ /* 0x000fe20000000008 */
[----:B------:R-:W-:Y:S01]  /*1370*/  FADD R18, R15, R12 ;  /* 0x0000000c0f127221 */ /* 0x000fe20000000000 */
[C---:B------:R-:W-:Y:S01]  /*1380*/  PRMT R4, R5.reuse, 0x7632, R4 ;  /* 0x0000763205047816 */ /* 0x040fe20000000004 */
[----:B------:R-:W-:Y:S01]  /*1390*/  IMAD.U32 R13, R5, 0x10000, RZ ;  /* 0x00010000050d7824 */ /* 0x000fe200078e00ff */
[C---:B------:R-:W-:Y:S01]  /*13a0*/  PRMT R5, R6.reuse, 0x7632, R5 ;  /* 0x0000763206057816 */ /* 0x040fe20000000005 */
[----:B------:R-:W-:-:S02]  /*13b0*/  IMAD.U32 R15, R6, 0x10000, RZ ;  /* 0x00010000060f7824 */ /* 0x000fc400078e00ff */
[----:B------:R-:W-:Y:S01]  /*13c0*/  FADD R20, R20, R49 ;  /* 0x0000003114147221 */ /* 0x000fe20000000000 */
[----:B------:R-:W-:Y:S01]  /*13d0*/  IMAD.U32 R6, R8, 0x10000, RZ ;  /* 0x0001000008067824 */ /* 0x000fe200078e00ff */
[----:B------:R-:W-:Y:S01]  /*13e0*/  F2FP.BF16.F32.PACK_AB R17, R18, R17 ;  /* 0x000000111211723e */ /* 0x000fe200000010ff */
[----:B------:R-:W-:Y:S02]  /*13f0*/  IMAD.U32 R4, R4, 0x10000, RZ ;  /* 0x0001000004047824 */ /* 0x000fe400078e00ff */
[----:B---3--:R-:W-:Y:S01]  /*1400*/  FADD R28, R28, R9 ;  /* 0x000000091c1c7221 */ /* 0x008fe20000000000 */
[----:B------:R-:W-:Y:S01]  /*1410*/  IMAD.U32 R12, R5, 0x10000, RZ ;  /* 0x00010000050c7824 */ /* 0x000fe200078e00ff */
[----:B------:R-:W1:Y:S01]  /*1420*/  LDC.64 R8, c[0x0][0x228] ;  /* 0x00008a00ff087b82 */ /* 0x000e620000000a00 */
[----:B------:R-:W-:Y:S01]  /*1430*/  FADD R22, R22, R51 ;  /* 0x0000003316167221 */ /* 0x000fe20000000000 */
[----:B------:R-:W-:Y:S01]  /*1440*/  FADD R23, R23, R14 ;  /* 0x0000000e17177221 */ /* 0x000fe20000000000 */
[----:B------:R-:W-:Y:S01]  /*1450*/  FADD R24, R24, R15 ;  /* 0x0000000f18187221 */ /* 0x000fe20000000000 */
[----:B------:R-:W-:Y:S01]  /*1460*/  F2FP.BF16.F32.PACK_AB R15, R11, R10 ;  /* 0x0000000a0b0f723e */ /* 0x000fe200000010ff */
[C---:B------:R-:W-:Y:S01]  /*1470*/  VIADD R11, R0.reuse, 0xc000 ;  /* 0x0000c000000b7836 */ /* 0x040fe20000000000 */
[----:B------:R-:W-:Y:S01]  /*1480*/  F2FP.BF16.F32.PACK_AB R18, R21, R20 ;  /* 0x000000141512723e */ /* 0x000fe200000010ff */
[----:B------:R-:W-:Y:S01]  /*1490*/  FADD R31, R31, R4 ;  /* 0x000000041f1f7221 */ /* 0x000fe20000000000 */
[----:B------:R-:W-:-:S02]  /*14a0*/  VIADD R21, R0, 0x18000 ;  /* 0x0001800000157836 */ /* 0x000fc40000000000 */
[----:B------:R-:W-:Y:S01]  /*14b0*/  FADD R29, R29, R6 ;  /* 0x000000061d1d7221 */ /* 0x000fe20000000000 */
[----:B------:R-:W-:Y:S01]  /*14c0*/  FADD R26, R26, R7 ;  /* 0x000000071a1a7221 */ /* 0x000fe20000000000 */
[----:B------:R-:W-:Y:S01]  /*14d0*/  F2FP.BF16.F32.PACK_AB R4, R36, R3 ;  /* 0x000000032404723e */ /* 0x000fe200000010ff */
[----:B------:R-:W-:Y:S01]  /*14e0*/  FADD R30, R30, R13 ;  /* 0x0000000d1e1e7221 */ /* 0x000fe20000000000 */
[----:B------:R-:W-:Y:S01]  /*14f0*/  F2FP.BF16.F32.PACK_AB R5, R37, R2 ;  /* 0x000000022505723e */ /* 0x000fe200000010ff */
[----:B------:R-:W-:Y:S01]  /*1500*/  FADD R25, R25, R12 ;  /* 0x0000000c19197221 */ /* 0x000fe20000000000 */
[----:B------:R-:W-:Y:S01]  /*1510*/  F2FP.BF16.F32.PACK_AB R6, R33, R32 ;  /* 0x000000202106723e */ /* 0x000fe200000010ff */
[----:B------:R-:W-:Y:S01]  /*1520*/  IMAD.U32 R44, R44, 0x10000, RZ ;  /* 0x000100002c2c7824 */ /* 0x000fe200078e00ff */
[----:B------:R-:W-:Y:S02]  /*1530*/  F2FP.BF16.F32.PACK_AB R7, R35, R34 ;  /* 0x000000222307723e */ /* 0x000fe400000010ff */
[----:B------:R-:W-:Y:S01]  /*1540*/  F2FP.BF16.F32.PACK_AB R12, R40, R39 ;  /* 0x00000027280c723e */ /* 0x000fe200000010ff */
[----:B------:R-:W-:Y:S01]  /*1550*/  FADD R27, R27, R44 ;  /* 0x0000002c1b1b7221 */ /* 0x000fe20000000000 */
[----:B------:R-:W-:-:S02]  /*1560*/  F2FP.BF16.F32.PACK_AB R13, R41, R38 ;  /* 0x00000026290d723e */ /* 0x000fc400000010ff */
[----:B------:R-:W-:Y:S01]  /*1570*/  F2FP.BF16.F32.PACK_AB R14, R43, R42 ;  /* 0x0000002a2b0e723e */ /* 0x000fe200000010ff */
[--C-:B-1----:R-:W-:Y:S01]  /*1580*/  IMAD.WIDE R2, R0, 0x2, R8.reuse ;  /* 0x0000000200027825 */ /* 0x102fe200078e0208 */
[----:B------:R-:W-:Y:S02]  /*1590*/  F2FP.BF16.F32.PACK_AB R16, R19, R16 ;  /* 0x000000101310723e */ /* 0x000fe400000010ff */
[----:B------:R-:W-:Y:S01]  /*15a0*/  F2FP.BF16.F32.PACK_AB R19, R23, R22 ;  /* 0x000000161713723e */ /* 0x000fe200000010ff */
[--C-:B------:R-:W-:Y:S01]  /*15b0*/  IMAD.WIDE R10, R11, 0x2, R8.reuse ;  /* 0x000000020b0a7825 */ /* 0x100fe200078e0208 */
[----:B------:R1:W-:Y:S01]  /*15c0*/  @P3 STG.E.128 desc[UR10][R2.64], R4 ;  /* 0x0000000402003986 */ /* 0x0003e2000c101d0a */
[----:B------:R-:W-:Y:S02]  /*15d0*/  F2FP.BF16.F32.PACK_AB R28, R29, R28 ;  /* 0x0000001c1d1c723e */ /* 0x000fe400000010ff */
[----:B------:R-:W-:Y:S01]  /*15e0*/  IMAD.WIDE R20, R21, 0x2, R8 ;  /* 0x0000000215147825 */ /* 0x000fe200078e0208 */
[----:B------:R1:W-:Y:S01]  /*15f0*/  @P2 STG.E.128 desc[UR10][R10.64], R12 ;  /* 0x0000000c0a002986 */ /* 0x0003e2000c101d0a */
[----:B------:R-:W-:-:S02]  /*1600*/  F2FP.BF16.F32.PACK_AB R29, R31, R30 ;  /* 0x0000001e1f1d723e */ /* 0x000fc400000010ff */
[----:B------:R-:W-:Y:S01]  /*1610*/  VIADD R23, R0, 0x24000 ;  /* 0x0002400000177836 */ /* 0x000fe20000000000 */
[----:B------:R1:W-:Y:S01]  /*1620*/  @P1 STG.E.128 desc[UR10][R20.64], R16 ;  /* 0x0000001014001986 */ /* 0x0003e2000c101d0a */
[----:B------:R-:W-:Y:S02]  /*1630*/  F2FP.BF16.F32.PACK_AB R30, R25, R24 ;  /* 0x00000018191e723e */ /* 0x000fe400000010ff */
[----:B------:R-:W-:Y:S01]  /*1640*/  IMAD.WIDE R8, R23, 0x2, R8 ;  /* 0x0000000217087825 */ /* 0x000fe200078e0208 */
[----:B------:R-:W-:Y:S01]  /*1650*/  F2FP.BF16.F32.PACK_AB R31, R27, R26 ;  /* 0x0000001a1b1f723e */ /* 0x000fe200000010ff */
[----:B------:R-:W-:Y:S06]  /*1660*/  @!P0 EXIT ;  /* 0x000000000000894d */ /* 0x000fec0003800000 */
[----:B------:R-:W-:Y:S01]  /*1670*/  STG.E.128 desc[UR10][R8.64], R28 ;  /* 0x0000001c08007986 */ /* 0x000fe2000c101d0a */
[----:B------:R-:W-:Y:S05]  /*1680*/  EXIT ;  /* 0x000000000000794d */ /* 0x000fea0003800000 */
.L_x_1:
[----:B------:R-:W-:-:S00]  /*1690*/  BRA `(.L_x_1) ;  /* 0xfffffffc00fc7947 */ /* 0x000fc0000383ffff */
[----:B------:R-:W-:-:S00]  /*16a0*/  NOP ;  /* 0x0000000000007918 */ /* 0x000fc00000000000 */
        /* <DEDUP_REMOVED lines=13> */
.L_x_2:


//--------------------- .nv.shared.triton_mm      --------------------------
	.section	.nv.shared.triton_mm,"aw",@nobits
	.sectionflags	@""
	.align	16
	.zero		1024


//--------------------- .nv.constant0.triton_mm   --------------------------
	.section	.nv.constant0.triton_mm,"a",@progbits
	.sectionflags	@""
	.align	4
.nv.constant0.triton_mm:
	.zero		564
